//
// Generated by NVIDIA NVVM Compiler
//
// Compiler Build ID: CL-36424714
// Cuda compilation tools, release 13.0, V13.0.88
// Based on NVVM 20.0.0
//

.version 9.0
.target sm_100
.address_size 64

	// .globl	_ZN3cub18CUB_300001_SM_10006detail11EmptyKernelIvEEvv
.global .align 1 .b8 _ZN34_INTERNAL_7954a2ba_4_k_cu_e1477b434cuda3std3__45__cpo5beginE[1];
.global .align 1 .b8 _ZN34_INTERNAL_7954a2ba_4_k_cu_e1477b434cuda3std3__45__cpo3endE[1];
.global .align 1 .b8 _ZN34_INTERNAL_7954a2ba_4_k_cu_e1477b434cuda3std3__45__cpo6cbeginE[1];
.global .align 1 .b8 _ZN34_INTERNAL_7954a2ba_4_k_cu_e1477b434cuda3std3__45__cpo4cendE[1];
.global .align 1 .b8 _ZN34_INTERNAL_7954a2ba_4_k_cu_e1477b434cuda3std3__45__cpo6rbeginE[1];
.global .align 1 .b8 _ZN34_INTERNAL_7954a2ba_4_k_cu_e1477b434cuda3std3__45__cpo4rendE[1];
.global .align 1 .b8 _ZN34_INTERNAL_7954a2ba_4_k_cu_e1477b434cuda3std3__45__cpo7crbeginE[1];
.global .align 1 .b8 _ZN34_INTERNAL_7954a2ba_4_k_cu_e1477b434cuda3std3__45__cpo5crendE[1];
.global .align 1 .b8 _ZN34_INTERNAL_7954a2ba_4_k_cu_e1477b434cuda3std3__436_GLOBAL__N__7954a2ba_4_k_cu_e1477b436ignoreE[1];
.global .align 1 .b8 _ZN34_INTERNAL_7954a2ba_4_k_cu_e1477b434cuda3std3__419piecewise_constructE[1];
.global .align 1 .b8 _ZN34_INTERNAL_7954a2ba_4_k_cu_e1477b434cuda3std3__48in_placeE[1];
.global .align 1 .b8 _ZN34_INTERNAL_7954a2ba_4_k_cu_e1477b434cuda3std3__420unreachable_sentinelE[1];
.global .align 1 .b8 _ZN34_INTERNAL_7954a2ba_4_k_cu_e1477b434cuda3std3__47nulloptE[1];
.global .align 1 .b8 _ZN34_INTERNAL_7954a2ba_4_k_cu_e1477b434cuda3std3__48unexpectE[1];
.global .align 1 .b8 _ZN34_INTERNAL_7954a2ba_4_k_cu_e1477b434cuda3std6ranges3__45__cpo4swapE[1];
.global .align 1 .b8 _ZN34_INTERNAL_7954a2ba_4_k_cu_e1477b434cuda3std6ranges3__45__cpo9iter_moveE[1];
.global .align 1 .b8 _ZN34_INTERNAL_7954a2ba_4_k_cu_e1477b434cuda3std6ranges3__45__cpo5beginE[1];
.global .align 1 .b8 _ZN34_INTERNAL_7954a2ba_4_k_cu_e1477b434cuda3std6ranges3__45__cpo3endE[1];
.global .align 1 .b8 _ZN34_INTERNAL_7954a2ba_4_k_cu_e1477b434cuda3std6ranges3__45__cpo6cbeginE[1];
.global .align 1 .b8 _ZN34_INTERNAL_7954a2ba_4_k_cu_e1477b434cuda3std6ranges3__45__cpo4cendE[1];
.global .align 1 .b8 _ZN34_INTERNAL_7954a2ba_4_k_cu_e1477b434cuda3std6ranges3__45__cpo7advanceE[1];
.global .align 1 .b8 _ZN34_INTERNAL_7954a2ba_4_k_cu_e1477b434cuda3std6ranges3__45__cpo9iter_swapE[1];
.global .align 1 .b8 _ZN34_INTERNAL_7954a2ba_4_k_cu_e1477b434cuda3std6ranges3__45__cpo4nextE[1];
.global .align 1 .b8 _ZN34_INTERNAL_7954a2ba_4_k_cu_e1477b434cuda3std6ranges3__45__cpo4prevE[1];
.global .align 1 .b8 _ZN34_INTERNAL_7954a2ba_4_k_cu_e1477b434cuda3std6ranges3__45__cpo4dataE[1];
.global .align 1 .b8 _ZN34_INTERNAL_7954a2ba_4_k_cu_e1477b434cuda3std6ranges3__45__cpo5cdataE[1];
.global .align 1 .b8 _ZN34_INTERNAL_7954a2ba_4_k_cu_e1477b434cuda3std6ranges3__45__cpo4sizeE[1];
.global .align 1 .b8 _ZN34_INTERNAL_7954a2ba_4_k_cu_e1477b434cuda3std6ranges3__45__cpo5ssizeE[1];
.global .align 1 .b8 _ZN34_INTERNAL_7954a2ba_4_k_cu_e1477b434cuda3std6ranges3__45__cpo8distanceE[1];
.global .align 1 .b8 _ZN34_INTERNAL_7954a2ba_4_k_cu_e1477b436thrust24THRUST_300001_SM_1000_NS8cuda_cub3parE[1];
.global .align 1 .b8 _ZN34_INTERNAL_7954a2ba_4_k_cu_e1477b436thrust24THRUST_300001_SM_1000_NS8cuda_cub10par_nosyncE[1];
.global .align 1 .b8 _ZN34_INTERNAL_7954a2ba_4_k_cu_e1477b436thrust24THRUST_300001_SM_1000_NS6system6detail10sequential3seqE[1];
.global .align 1 .b8 _ZN34_INTERNAL_7954a2ba_4_k_cu_e1477b436thrust24THRUST_300001_SM_1000_NS12placeholders2_1E[1];
.global .align 1 .b8 _ZN34_INTERNAL_7954a2ba_4_k_cu_e1477b436thrust24THRUST_300001_SM_1000_NS12placeholders2_2E[1];
.global .align 1 .b8 _ZN34_INTERNAL_7954a2ba_4_k_cu_e1477b436thrust24THRUST_300001_SM_1000_NS12placeholders2_3E[1];
.global .align 1 .b8 _ZN34_INTERNAL_7954a2ba_4_k_cu_e1477b436thrust24THRUST_300001_SM_1000_NS12placeholders2_4E[1];
.global .align 1 .b8 _ZN34_INTERNAL_7954a2ba_4_k_cu_e1477b436thrust24THRUST_300001_SM_1000_NS12placeholders2_5E[1];
.global .align 1 .b8 _ZN34_INTERNAL_7954a2ba_4_k_cu_e1477b436thrust24THRUST_300001_SM_1000_NS12placeholders2_6E[1];
.global .align 1 .b8 _ZN34_INTERNAL_7954a2ba_4_k_cu_e1477b436thrust24THRUST_300001_SM_1000_NS12placeholders2_7E[1];
.global .align 1 .b8 _ZN34_INTERNAL_7954a2ba_4_k_cu_e1477b436thrust24THRUST_300001_SM_1000_NS12placeholders2_8E[1];
.global .align 1 .b8 _ZN34_INTERNAL_7954a2ba_4_k_cu_e1477b436thrust24THRUST_300001_SM_1000_NS12placeholders2_9E[1];
.global .align 1 .b8 _ZN34_INTERNAL_7954a2ba_4_k_cu_e1477b436thrust24THRUST_300001_SM_1000_NS12placeholders3_10E[1];
.global .align 1 .b8 _ZN34_INTERNAL_7954a2ba_4_k_cu_e1477b436thrust24THRUST_300001_SM_1000_NS3seqE[1];

.visible .entry _ZN3cub18CUB_300001_SM_10006detail11EmptyKernelIvEEvv()
{


	ret;

}
	// .globl	_ZN3cub18CUB_300001_SM_10006detail8for_each13static_kernelINS2_12policy_hub_t12policy_500_tElNS2_12op_wrapper_tIlN6thrust24THRUST_300001_SM_1000_NS6detail23allocator_traits_detail5gozerENS8_10device_ptrINS8_13device_vectorIfNS8_16device_allocatorIfEEEEEEEEEEvT0_T1_
.visible .entry _ZN3cub18CUB_300001_SM_10006detail8for_each13static_kernelINS2_12policy_hub_t12policy_500_tElNS2_12op_wrapper_tIlN6thrust24THRUST_300001_SM_1000_NS6detail23allocator_traits_detail5gozerENS8_10device_ptrINS8_13device_vectorIfNS8_16device_allocatorIfEEEEEEEEEEvT0_T1_(
	.param .u64 _ZN3cub18CUB_300001_SM_10006detail8for_each13static_kernelINS2_12policy_hub_t12policy_500_tElNS2_12op_wrapper_tIlN6thrust24THRUST_300001_SM_1000_NS6detail23allocator_traits_detail5gozerENS8_10device_ptrINS8_13device_vectorIfNS8_16device_allocatorIfEEEEEEEEEEvT0_T1__param_0,
	.param .align 8 .b8 _ZN3cub18CUB_300001_SM_10006detail8for_each13static_kernelINS2_12policy_hub_t12policy_500_tElNS2_12op_wrapper_tIlN6thrust24THRUST_300001_SM_1000_NS6detail23allocator_traits_detail5gozerENS8_10device_ptrINS8_13device_vectorIfNS8_16device_allocatorIfEEEEEEEEEEvT0_T1__param_1[16]
)
.maxntid 256
{


	ret;

}


// ===== COMPILED SASS (sm_100) =====

	.target	sm_100

	.elftype	@"ET_EXEC"


//--------------------- .note.nv.tkinfo           --------------------------
	.section	.note.nv.tkinfo,"",@"SHT_NOTE"
	.sectionflags	@"SHF_NOTE_NV_TKINFO"
	.tkinfo
        /*0018*/ 	.word	0x00000002
        /*0030*/ 	.string	""
        /*0030*/ 	.string	"ptxas"
        /*0030*/ 	.string	"Cuda compilation tools, release 13.0, V13.0.88"
        /*0030*/ 	.string	"Build cuda_13.0.r13.0/compiler.36424714_0"
        /*0030*/ 	.string	"-arch sm_100 -m 64 "



//--------------------- .note.nv.cuinfo           --------------------------
	.section	.note.nv.cuinfo,"",@"SHT_NOTE"
	.sectionflags	@"SHF_NOTE_NV_CUINFO"
        /*0018*/ 	.short	0x0002
        /*001a*/ 	.short	0x0064
        /*001c*/ 	.short	0x0082
	.zero		2


//--------------------- .nv.info                  --------------------------
	.section	.nv.info,"",@"SHT_CUDA_INFO"
	.align	4


	//----- nvinfo : EIATTR_REGCOUNT
	.align		4
        /*0000*/ 	.byte	0x04, 0x2f
        /*0002*/ 	.short	(.L_44 - .L_43)
	.align		4
.L_43:
        /*0004*/ 	.word	index@(_ZN3cub18CUB_300001_SM_10006detail11EmptyKernelIvEEvv)
        /*0008*/ 	.word	0x00000004


	//----- nvinfo : EIATTR_FRAME_SIZE
	.align		4
.L_44:
        /*000c*/ 	.byte	0x04, 0x11
        /*000e*/ 	.short	(.L_46 - .L_45)
	.align		4
.L_45:
        /*0010*/ 	.word	index@(_ZN3cub18CUB_300001_SM_10006detail11EmptyKernelIvEEvv)
        /*0014*/ 	.word	0x00000000


	//----- nvinfo : EIATTR_REGCOUNT
	.align		4
.L_46:
        /*0018*/ 	.byte	0x04, 0x2f
        /*001a*/ 	.short	(.L_48 - .L_47)
	.align		4
.L_47:
        /*001c*/ 	.word	index@(_ZN3cub18CUB_300001_SM_10006detail8for_each13static_kernelINS2_12policy_hub_t12policy_500_tElNS2_12op_wrapper_tIlN6thrust24THRUST_300001_SM_1000_NS6detail23allocator_traits_detail5gozerENS8_10device_ptrINS8_13device_vectorIfNS8_16device_allocatorIfEEEEEEEEEEvT0_T1_)
        /*0020*/ 	.word	0x00000004


	//----- nvinfo : EIATTR_FRAME_SIZE
	.align		4
.L_48:
        /*0024*/ 	.byte	0x04, 0x11
        /*0026*/ 	.short	(.L_50 - .L_49)
	.align		4
.L_49:
        /*0028*/ 	.word	index@(_ZN3cub18CUB_300001_SM_10006detail8for_each13static_kernelINS2_12policy_hub_t12policy_500_tElNS2_12op_wrapper_tIlN6thrust24THRUST_300001_SM_1000_NS6detail23allocator_traits_detail5gozerENS8_10device_ptrINS8_13device_vectorIfNS8_16device_allocatorIfEEEEEEEEEEvT0_T1_)
        /*002c*/ 	.word	0x00000000


	//----- nvinfo : EIATTR_MIN_STACK_SIZE
	.align		4
.L_50:
        /*0030*/ 	.byte	0x04, 0x12
        /*0032*/ 	.short	(.L_52 - .L_51)
	.align		4
.L_51:
        /*0034*/ 	.word	index@(_ZN3cub18CUB_300001_SM_10006detail8for_each13static_kernelINS2_12policy_hub_t12policy_500_tElNS2_12op_wrapper_tIlN6thrust24THRUST_300001_SM_1000_NS6detail23allocator_traits_detail5gozerENS8_10device_ptrINS8_13device_vectorIfNS8_16device_allocatorIfEEEEEEEEEEvT0_T1_)
        /*0038*/ 	.word	0x00000000


	//----- nvinfo : EIATTR_MIN_STACK_SIZE
	.align		4
.L_52:
        /*003c*/ 	.byte	0x04, 0x12
        /*003e*/ 	.short	(.L_54 - .L_53)
	.align		4
.L_53:
        /*0040*/ 	.word	index@(_ZN3cub18CUB_300001_SM_10006detail11EmptyKernelIvEEvv)
        /*0044*/ 	.word	0x00000000
.L_54:


//--------------------- .nv.compat                --------------------------
	.section	.nv.compat,"",@"SHT_CUDA_COMPAT_INFO"
	.align	4
        /*0000*/ 	.byte	0x02, 0x09, 0x00, 0x00, 0x02, 0x02, 0x01, 0x00, 0x02, 0x05, 0x05, 0x00, 0x03, 0x07, 0x01, 0x01
        /*0010*/ 	.byte	0x02, 0x03, 0x00, 0x00, 0x02, 0x06, 0x01, 0x00, 0x04, 0x0b, 0x08, 0x00, 0x09, 0x00, 0x00, 0x00
        /*0020*/ 	.byte	0x00, 0x00, 0x00, 0x00


//--------------------- .nv.info._ZN3cub18CUB_300001_SM_10006detail8for_each13static_kernelINS2_12policy_hub_t12policy_500_tElNS2_12op_wrapper_tIlN6thrust24THRUST_300001_SM_1000_NS6detail23allocator_traits_detail5gozerENS8_10device_ptrINS8_13device_vectorIfNS8_16device_allocatorIfEEEEEEEEEEvT0_T1_ --------------------------
	.section	.nv.info._ZN3cub18CUB_300001_SM_10006detail8for_each13static_kernelINS2_12policy_hub_t12policy_500_tElNS2_12op_wrapper_tIlN6thrust24THRUST_300001_SM_1000_NS6detail23allocator_traits_detail5gozerENS8_10device_ptrINS8_13device_vectorIfNS8_16device_allocatorIfEEEEEEEEEEvT0_T1_,"",@"SHT_CUDA_INFO"
	.sectionflags	@""
	.align	4


	//----- nvinfo : EIATTR_CUDA_API_VERSION
	.align		4
        /*0000*/ 	.byte	0x04, 0x37
        /*0002*/ 	.short	(.L_56 - .L_55)
.L_55:
        /*0004*/ 	.word	0x00000082


	//----- nvinfo : EIATTR_KPARAM_INFO
	.align		4
.L_56:
        /*0008*/ 	.byte	0x04, 0x17
        /*000a*/ 	.short	(.L_58 - .L_57)
.L_57:
        /*000c*/ 	.word	0x00000000
        /*0010*/ 	.short	0x0001
        /*0012*/ 	.short	0x0008
        /*0014*/ 	.byte	0x00, 0xf0, 0x41, 0x00


	//----- nvinfo : EIATTR_KPARAM_INFO
	.align		4
.L_58:
        /*0018*/ 	.byte	0x04, 0x17
        /*001a*/ 	.short	(.L_60 - .L_59)
.L_59:
        /*001c*/ 	.word	0x00000000
        /*0020*/ 	.short	0x0000
        /*0022*/ 	.short	0x0000
        /*0024*/ 	.byte	0x00, 0xf0, 0x21, 0x00


	//----- nvinfo : EIATTR_SPARSE_MMA_MASK
	.align		4
.L_60:
        /*0028*/ 	.byte	0x03, 0x50
        /*002a*/ 	.short	0x0000


	//----- nvinfo : EIATTR_MAXREG_COUNT
	.align		4
        /*002c*/ 	.byte	0x03, 0x1b
        /*002e*/ 	.short	0x00ff


	//----- nvinfo : EIATTR_MERCURY_ISA_VERSION
	.align		4
        /*0030*/ 	.byte	0x03, 0x5f
        /*0032*/ 	.short	0x0101


	//----- nvinfo : EIATTR_VRC_CTA_INIT_COUNT
	.align		4
        /*0034*/ 	.byte	0x02, 0x4a
	.zero		1
	.zero		1


	//----- nvinfo : EIATTR_EXIT_INSTR_OFFSETS
	.align		4
        /*0038*/ 	.byte	0x04, 0x1c
        /*003a*/ 	.short	(.L_62 - .L_61)


	//   ....[0]....
.L_61:
        /*003c*/ 	.word	0x00000010


	//----- nvinfo : EIATTR_MAX_THREADS
	.align		4
.L_62:
        /*0040*/ 	.byte	0x04, 0x05
        /*0042*/ 	.short	(.L_64 - .L_63)
.L_63:
        /*0044*/ 	.word	0x00000100
        /*0048*/ 	.word	0x00000001
        /*004c*/ 	.word	0x00000001


	//----- nvinfo : EIATTR_CBANK_PARAM_SIZE
	.align		4
.L_64:
        /*0050*/ 	.byte	0x03, 0x19
        /*0052*/ 	.short	0x0018


	//----- nvinfo : EIATTR_PARAM_CBANK
	.align		4
        /*0054*/ 	.byte	0x04, 0x0a
        /*0056*/ 	.short	(.L_66 - .L_65)
	.align		4
.L_65:
        /*0058*/ 	.word	index@(.nv.constant0._ZN3cub18CUB_300001_SM_10006detail8for_each13static_kernelINS2_12policy_hub_t12policy_500_tElNS2_12op_wrapper_tIlN6thrust24THRUST_300001_SM_1000_NS6detail23allocator_traits_detail5gozerENS8_10device_ptrINS8_13device_vectorIfNS8_16device_allocatorIfEEEEEEEEEEvT0_T1_)
        /*005c*/ 	.short	0x0380
        /*005e*/ 	.short	0x0018


	//----- nvinfo : EIATTR_SW_WAR
	.align		4
.L_66:
        /*0060*/ 	.byte	0x04, 0x36
        /*0062*/ 	.short	(.L_68 - .L_67)
.L_67:
        /*0064*/ 	.word	0x00000008
.L_68:


//--------------------- .nv.info._ZN3cub18CUB_300001_SM_10006detail11EmptyKernelIvEEvv --------------------------
	.section	.nv.info._ZN3cub18CUB_300001_SM_10006detail11EmptyKernelIvEEvv,"",@"SHT_CUDA_INFO"
	.sectionflags	@""
	.align	4


	//----- nvinfo : EIATTR_CUDA_API_VERSION
	.align		4
        /*0000*/ 	.byte	0x04, 0x37
        /*0002*/ 	.short	(.L_70 - .L_69)
.L_69:
        /*0004*/ 	.word	0x00000082


	//----- nvinfo : EIATTR_SPARSE_MMA_MASK
	.align		4
.L_70:
        /*0008*/ 	.byte	0x03, 0x50
        /*000a*/ 	.short	0x0000


	//----- nvinfo : EIATTR_MAXREG_COUNT
	.align		4
        /*000c*/ 	.byte	0x03, 0x1b
        /*000e*/ 	.short	0x00ff


	//----- nvinfo : EIATTR_MERCURY_ISA_VERSION
	.align		4
        /*0010*/ 	.byte	0x03, 0x5f
        /*0012*/ 	.short	0x0101


	//----- nvinfo : EIATTR_VRC_CTA_INIT_COUNT
	.align		4
        /*0014*/ 	.byte	0x02, 0x4a
	.zero		1
	.zero		1


	//----- nvinfo : EIATTR_EXIT_INSTR_OFFSETS
	.align		4
        /*0018*/ 	.byte	0x04, 0x1c
        /*001a*/ 	.short	(.L_72 - .L_71)


	//   ....[0]....
.L_71:
        /*001c*/ 	.word	0x00000010


	//----- nvinfo : EIATTR_SW_WAR
	.align		4
.L_72:
        /*0020*/ 	.byte	0x04, 0x36
        /*0022*/ 	.short	(.L_74 - .L_73)
.L_73:
        /*0024*/ 	.word	0x00000008
.L_74:


//--------------------- .nv.callgraph             --------------------------
	.section	.nv.callgraph,"",@"SHT_CUDA_CALLGRAPH"
	.align	4
	.sectionentsize	8
	.align		4
        /*0000*/ 	.word	0x00000000
	.align		4
        /*0004*/ 	.word	0xffffffff
	.align		4
        /*0008*/ 	.word	0x00000000
	.align		4
        /*000c*/ 	.word	0xfffffffe
	.align		4
        /*0010*/ 	.word	0x00000000
	.align		4
        /*0014*/ 	.word	0xfffffffd
	.align		4
        /*0018*/ 	.word	0x00000000
	.align		4
        /*001c*/ 	.word	0xfffffffc


//--------------------- .nv.constant4             --------------------------
	.section	.nv.constant4,"a",@progbits
	.align	8
	.align		8
.nv.constant4:
        /*0000*/ 	.dword	_ZN34_INTERNAL_7954a2ba_4_k_cu_e1477b434cuda3std3__45__cpo5beginE
	.align		8
        /*0008*/ 	.dword	_ZN34_INTERNAL_7954a2ba_4_k_cu_e1477b434cuda3std3__45__cpo3endE
	.align		8
        /*0010*/ 	.dword	_ZN34_INTERNAL_7954a2ba_4_k_cu_e1477b434cuda3std3__45__cpo6cbeginE
	.align		8
        /*0018*/ 	.dword	_ZN34_INTERNAL_7954a2ba_4_k_cu_e1477b434cuda3std3__45__cpo4cendE
	.align		8
        /*0020*/ 	.dword	_ZN34_INTERNAL_7954a2ba_4_k_cu_e1477b434cuda3std3__45__cpo6rbeginE
	.align		8
        /*0028*/ 	.dword	_ZN34_INTERNAL_7954a2ba_4_k_cu_e1477b434cuda3std3__45__cpo4rendE
	.align		8
        /*0030*/ 	.dword	_ZN34_INTERNAL_7954a2ba_4_k_cu_e1477b434cuda3std3__45__cpo7crbeginE
	.align		8
        /*0038*/ 	.dword	_ZN34_INTERNAL_7954a2ba_4_k_cu_e1477b434cuda3std3__45__cpo5crendE
	.align		8
        /*0040*/ 	.dword	_ZN34_INTERNAL_7954a2ba_4_k_cu_e1477b434cuda3std3__436_GLOBAL__N__7954a2ba_4_k_cu_e1477b436ignoreE
	.align		8
        /*0048*/ 	.dword	_ZN34_INTERNAL_7954a2ba_4_k_cu_e1477b434cuda3std3__419piecewise_constructE
	.align		8
        /*0050*/ 	.dword	_ZN34_INTERNAL_7954a2ba_4_k_cu_e1477b434cuda3std3__48in_placeE
	.align		8
        /*0058*/ 	.dword	_ZN34_INTERNAL_7954a2ba_4_k_cu_e1477b434cuda3std3__420unreachable_sentinelE
	.align		8
        /*0060*/ 	.dword	_ZN34_INTERNAL_7954a2ba_4_k_cu_e1477b434cuda3std3__47nulloptE
	.align		8
        /*0068*/ 	.dword	_ZN34_INTERNAL_7954a2ba_4_k_cu_e1477b434cuda3std3__48unexpectE
	.align		8
        /*0070*/ 	.dword	_ZN34_INTERNAL_7954a2ba_4_k_cu_e1477b434cuda3std6ranges3__45__cpo4swapE
	.align		8
        /*0078*/ 	.dword	_ZN34_INTERNAL_7954a2ba_4_k_cu_e1477b434cuda3std6ranges3__45__cpo9iter_moveE
	.align		8
        /*0080*/ 	.dword	_ZN34_INTERNAL_7954a2ba_4_k_cu_e1477b434cuda3std6ranges3__45__cpo5beginE
	.align		8
        /*0088*/ 	.dword	_ZN34_INTERNAL_7954a2ba_4_k_cu_e1477b434cuda3std6ranges3__45__cpo3endE
	.align		8
        /*0090*/ 	.dword	_ZN34_INTERNAL_7954a2ba_4_k_cu_e1477b434cuda3std6ranges3__45__cpo6cbeginE
	.align		8
        /*0098*/ 	.dword	_ZN34_INTERNAL_7954a2ba_4_k_cu_e1477b434cuda3std6ranges3__45__cpo4cendE
	.align		8
        /*00a0*/ 	.dword	_ZN34_INTERNAL_7954a2ba_4_k_cu_e1477b434cuda3std6ranges3__45__cpo7advanceE
	.align		8
        /*00a8*/ 	.dword	_ZN34_INTERNAL_7954a2ba_4_k_cu_e1477b434cuda3std6ranges3__45__cpo9iter_swapE
	.align		8
        /*00b0*/ 	.dword	_ZN34_INTERNAL_7954a2ba_4_k_cu_e1477b434cuda3std6ranges3__45__cpo4nextE
	.align		8
        /*00b8*/ 	.dword	_ZN34_INTERNAL_7954a2ba_4_k_cu_e1477b434cuda3std6ranges3__45__cpo4prevE
	.align		8
        /*00c0*/ 	.dword	_ZN34_INTERNAL_7954a2ba_4_k_cu_e1477b434cuda3std6ranges3__45__cpo4dataE
	.align		8
        /*00c8*/ 	.dword	_ZN34_INTERNAL_7954a2ba_4_k_cu_e1477b434cuda3std6ranges3__45__cpo5cdataE
	.align		8
        /*00d0*/ 	.dword	_ZN34_INTERNAL_7954a2ba_4_k_cu_e1477b434cuda3std6ranges3__45__cpo4sizeE
	.align		8
        /*00d8*/ 	.dword	_ZN34_INTERNAL_7954a2ba_4_k_cu_e1477b434cuda3std6ranges3__45__cpo5ssizeE
	.align		8
        /*00e0*/ 	.dword	_ZN34_INTERNAL_7954a2ba_4_k_cu_e1477b434cuda3std6ranges3__45__cpo8distanceE
	.align		8
        /*00e8*/ 	.dword	_ZN34_INTERNAL_7954a2ba_4_k_cu_e1477b436thrust24THRUST_300001_SM_1000_NS8cuda_cub3parE
	.align		8
        /*00f0*/ 	.dword	_ZN34_INTERNAL_7954a2ba_4_k_cu_e1477b436thrust24THRUST_300001_SM_1000_NS8cuda_cub10par_nosyncE
	.align		8
        /*00f8*/ 	.dword	_ZN34_INTERNAL_7954a2ba_4_k_cu_e1477b436thrust24THRUST_300001_SM_1000_NS6system6detail10sequential3seqE
	.align		8
        /*0100*/ 	.dword	_ZN34_INTERNAL_7954a2ba_4_k_cu_e1477b436thrust24THRUST_300001_SM_1000_NS12placeholders2_1E
	.align		8
        /*0108*/ 	.dword	_ZN34_INTERNAL_7954a2ba_4_k_cu_e1477b436thrust24THRUST_300001_SM_1000_NS12placeholders2_2E
	.align		8
        /*0110*/ 	.dword	_ZN34_INTERNAL_7954a2ba_4_k_cu_e1477b436thrust24THRUST_300001_SM_1000_NS12placeholders2_3E
	.align		8
        /*0118*/ 	.dword	_ZN34_INTERNAL_7954a2ba_4_k_cu_e1477b436thrust24THRUST_300001_SM_1000_NS12placeholders2_4E
	.align		8
        /*0120*/ 	.dword	_ZN34_INTERNAL_7954a2ba_4_k_cu_e1477b436thrust24THRUST_300001_SM_1000_NS12placeholders2_5E
	.align		8
        /*0128*/ 	.dword	_ZN34_INTERNAL_7954a2ba_4_k_cu_e1477b436thrust24THRUST_300001_SM_1000_NS12placeholders2_6E
	.align		8
        /*0130*/ 	.dword	_ZN34_INTERNAL_7954a2ba_4_k_cu_e1477b436thrust24THRUST_300001_SM_1000_NS12placeholders2_7E
	.align		8
        /*0138*/ 	.dword	_ZN34_INTERNAL_7954a2ba_4_k_cu_e1477b436thrust24THRUST_300001_SM_1000_NS12placeholders2_8E
	.align		8
        /*0140*/ 	.dword	_ZN34_INTERNAL_7954a2ba_4_k_cu_e1477b436thrust24THRUST_300001_SM_1000_NS12placeholders2_9E
	.align		8
        /*0148*/ 	.dword	_ZN34_INTERNAL_7954a2ba_4_k_cu_e1477b436thrust24THRUST_300001_SM_1000_NS12placeholders3_10E
	.align		8
        /*0150*/ 	.dword	_ZN34_INTERNAL_7954a2ba_4_k_cu_e1477b436thrust24THRUST_300001_SM_1000_NS3seqE


//--------------------- .text._ZN3cub18CUB_300001_SM_10006detail8for_each13static_kernelINS2_12policy_hub_t12policy_500_tElNS2_12op_wrapper_tIlN6thrust24THRUST_300001_SM_1000_NS6detail23allocator_traits_detail5gozerENS8_10device_ptrINS8_13device_vectorIfNS8_16device_allocatorIfEEEEEEEEEEvT0_T1_ --------------------------
	.section	.text._ZN3cub18CUB_300001_SM_10006detail8for_each13static_kernelINS2_12policy_hub_t12policy_500_tElNS2_12op_wrapper_tIlN6thrust24THRUST_300001_SM_1000_NS6detail23allocator_traits_detail5gozerENS8_10device_ptrINS8_13device_vectorIfNS8_16device_allocatorIfEEEEEEEEEEvT0_T1_,"ax",@progbits
	.align	128
        .global         _ZN3cub18CUB_300001_SM_10006detail8for_each13static_kernelINS2_12policy_hub_t12policy_500_tElNS2_12op_wrapper_tIlN6thrust24THRUST_300001_SM_1000_NS6detail23allocator_traits_detail5gozerENS8_10device_ptrINS8_13device_vectorIfNS8_16device_allocatorIfEEEEEEEEEEvT0_T1_
        .type           _ZN3cub18CUB_300001_SM_10006detail8for_each13static_kernelINS2_12policy_hub_t12policy_500_tElNS2_12op_wrapper_tIlN6thrust24THRUST_300001_SM_1000_NS6detail23allocator_traits_detail5gozerENS8_10device_ptrINS8_13device_vectorIfNS8_16device_allocatorIfEEEEEEEEEEvT0_T1_,@function
        .size           _ZN3cub18CUB_300001_SM_10006detail8for_each13static_kernelINS2_12policy_hub_t12policy_500_tElNS2_12op_wrapper_tIlN6thrust24THRUST_300001_SM_1000_NS6detail23allocator_traits_detail5gozerENS8_10device_ptrINS8_13device_vectorIfNS8_16device_allocatorIfEEEEEEEEEEvT0_T1_,(.L_x_2 - _ZN3cub18CUB_300001_SM_10006detail8for_each13static_kernelINS2_12policy_hub_t12policy_500_tElNS2_12op_wrapper_tIlN6thrust24THRUST_300001_SM_1000_NS6detail23allocator_traits_detail5gozerENS8_10device_ptrINS8_13device_vectorIfNS8_16device_allocatorIfEEEEEEEEEEvT0_T1_)
        .other          _ZN3cub18CUB_300001_SM_10006detail8for_each13static_kernelINS2_12policy_hub_t12policy_500_tElNS2_12op_wrapper_tIlN6thrust24THRUST_300001_SM_1000_NS6detail23allocator_traits_detail5gozerENS8_10device_ptrINS8_13device_vectorIfNS8_16device_allocatorIfEEEEEEEEEEvT0_T1_,@"STO_CUDA_ENTRY STV_DEFAULT"
_ZN3cub18CUB_300001_SM_10006detail8for_each13static_kernelINS2_12policy_hub_t12policy_500_tElNS2_12op_wrapper_tIlN6thrust24THRUST_300001_SM_1000_NS6detail23allocator_traits_detail5gozerENS8_10device_ptrINS8_13device_vectorIfNS8_16device_allocatorIfEEEEEEEEEEvT0_T1_:
.text._ZN3cub18CUB_300001_SM_10006detail8for_each13static_kernelINS2_12policy_hub_t12policy_500_tElNS2_12op_wrapper_tIlN6thrust24THRUST_300001_SM_1000_NS6detail23allocator_traits_detail5gozerENS8_10device_ptrINS8_13device_vectorIfNS8_16device_allocatorIfEEEEEEEEEEvT0_T1_:
[----:B------:R-:W-:Y:S01]  /*0000*/  LDC R1, c[0x0][0x37c] ;  /* 0x0000df00ff017b82 */ /* 0x000fe20000000800 */
[----:B------:R-:W-:Y:S05]  /*0010*/  EXIT ;  /* 0x000000000000794d */ /* 0x000fea0003800000 */
.L_x_0:
[----:B------:R-:W-:-:S00]  /*0020*/  BRA `(.L_x_0) ;  /* 0xfffffffc00fc7947 */ /* 0x000fc0000383ffff */
[----:B------:R-:W-:-:S00]  /*0030*/  NOP ;  /* 0x0000000000007918 */ /* 0x000fc00000000000 */
        /* <DEDUP_REMOVED lines=12> */
.L_x_2:


//--------------------- .text._ZN3cub18CUB_300001_SM_10006detail11EmptyKernelIvEEvv --------------------------
	.section	.text._ZN3cub18CUB_300001_SM_10006detail11EmptyKernelIvEEvv,"ax",@progbits
	.align	128
        .global         _ZN3cub18CUB_300001_SM_10006detail11EmptyKernelIvEEvv
        .type           _ZN3cub18CUB_300001_SM_10006detail11EmptyKernelIvEEvv,@function
        .size           _ZN3cub18CUB_300001_SM_10006detail11EmptyKernelIvEEvv,(.L_x_3 - _ZN3cub18CUB_300001_SM_10006detail11EmptyKernelIvEEvv)
        .other          _ZN3cub18CUB_300001_SM_10006detail11EmptyKernelIvEEvv,@"STO_CUDA_ENTRY STV_DEFAULT"
_ZN3cub18CUB_300001_SM_10006detail11EmptyKernelIvEEvv:
.text._ZN3cub18CUB_300001_SM_10006detail11EmptyKernelIvEEvv:
[----:B------:R-:W-:Y:S01]  /*0000*/  LDC R1, c[0x0][0x37c] ;  /* 0x0000df00ff017b82 */ /* 0x000fe20000000800 */
[----:B------:R-:W-:Y:S05]  /*0010*/  EXIT ;  /* 0x000000000000794d */ /* 0x000fea0003800000 */
.L_x_1:
        /* <DEDUP_REMOVED lines=14> */
.L_x_3:


//--------------------- .nv.shared.reserved.0     --------------------------
	.section	.nv.shared.reserved.0,"aw",@nobits
	.weak		__nv_reservedSMEM_offset_0_alias
	.size		__nv_reservedSMEM_offset_0_alias, 0, 64
	.other		__nv_reservedSMEM_offset_0_alias,@"STO_CUDA_RESERVED_SHARED STV_DEFAULT"
__nv_reservedSMEM_offset_0_alias:
	.zero		0
	.zero		64


//--------------------- .nv.global                --------------------------
	.section	.nv.global,"aw",@nobits
.nv.global:
	.type		_ZN34_INTERNAL_7954a2ba_4_k_cu_e1477b436thrust24THRUST_300001_SM_1000_NS3seqE,@object
	.size		_ZN34_INTERNAL_7954a2ba_4_k_cu_e1477b436thrust24THRUST_300001_SM_1000_NS3seqE,(_ZN34_INTERNAL_7954a2ba_4_k_cu_e1477b434cuda3std3__48in_placeE - _ZN34_INTERNAL_7954a2ba_4_k_cu_e1477b436thrust24THRUST_300001_SM_1000_NS3seqE)
_ZN34_INTERNAL_7954a2ba_4_k_cu_e1477b436thrust24THRUST_300001_SM_1000_NS3seqE:
	.zero		1
	.type		_ZN34_INTERNAL_7954a2ba_4_k_cu_e1477b434cuda3std3__48in_placeE,@object
	.size		_ZN34_INTERNAL_7954a2ba_4_k_cu_e1477b434cuda3std3__48in_placeE,(_ZN34_INTERNAL_7954a2ba_4_k_cu_e1477b434cuda3std6ranges3__45__cpo4sizeE - _ZN34_INTERNAL_7954a2ba_4_k_cu_e1477b434cuda3std3__48in_placeE)
_ZN34_INTERNAL_7954a2ba_4_k_cu_e1477b434cuda3std3__48in_placeE:
	.zero		1
	.type		_ZN34_INTERNAL_7954a2ba_4_k_cu_e1477b434cuda3std6ranges3__45__cpo4sizeE,@object
	.size		_ZN34_INTERNAL_7954a2ba_4_k_cu_e1477b434cuda3std6ranges3__45__cpo4sizeE,(_ZN34_INTERNAL_7954a2ba_4_k_cu_e1477b436thrust24THRUST_300001_SM_1000_NS12placeholders2_3E - _ZN34_INTERNAL_7954a2ba_4_k_cu_e1477b434cuda3std6ranges3__45__cpo4sizeE)
_ZN34_INTERNAL_7954a2ba_4_k_cu_e1477b434cuda3std6ranges3__45__cpo4sizeE:
	.zero		1
	.type		_ZN34_INTERNAL_7954a2ba_4_k_cu_e1477b436thrust24THRUST_300001_SM_1000_NS12placeholders2_3E,@object
	.size		_ZN34_INTERNAL_7954a2ba_4_k_cu_e1477b436thrust24THRUST_300001_SM_1000_NS12placeholders2_3E,(_ZN34_INTERNAL_7954a2ba_4_k_cu_e1477b434cuda3std3__45__cpo6cbeginE - _ZN34_INTERNAL_7954a2ba_4_k_cu_e1477b436thrust24THRUST_300001_SM_1000_NS12placeholders2_3E)
_ZN34_INTERNAL_7954a2ba_4_k_cu_e1477b436thrust24THRUST_300001_SM_1000_NS12placeholders2_3E:
	.zero		1
	.type		_ZN34_INTERNAL_7954a2ba_4_k_cu_e1477b434cuda3std3__45__cpo6cbeginE,@object
	.size		_ZN34_INTERNAL_7954a2ba_4_k_cu_e1477b434cuda3std3__45__cpo6cbeginE,(_ZN34_INTERNAL_7954a2ba_4_k_cu_e1477b434cuda3std6ranges3__45__cpo6cbeginE - _ZN34_INTERNAL_7954a2ba_4_k_cu_e1477b434cuda3std3__45__cpo6cbeginE)
_ZN34_INTERNAL_7954a2ba_4_k_cu_e1477b434cuda3std3__45__cpo6cbeginE:
	.zero		1
	.type		_ZN34_INTERNAL_7954a2ba_4_k_cu_e1477b434cuda3std6ranges3__45__cpo6cbeginE,@object
	.size		_ZN34_INTERNAL_7954a2ba_4_k_cu_e1477b434cuda3std6ranges3__45__cpo6cbeginE,(_ZN34_INTERNAL_7954a2ba_4_k_cu_e1477b436thrust24THRUST_300001_SM_1000_NS12placeholders2_7E - _ZN34_INTERNAL_7954a2ba_4_k_cu_e1477b434cuda3std6ranges3__45__cpo6cbeginE)
_ZN34_INTERNAL_7954a2ba_4_k_cu_e1477b434cuda3std6ranges3__45__cpo6cbeginE:
	.zero		1
	.type		_ZN34_INTERNAL_7954a2ba_4_k_cu_e1477b436thrust24THRUST_300001_SM_1000_NS12placeholders2_7E,@object
	.size		_ZN34_INTERNAL_7954a2ba_4_k_cu_e1477b436thrust24THRUST_300001_SM_1000_NS12placeholders2_7E,(_ZN34_INTERNAL_7954a2ba_4_k_cu_e1477b434cuda3std3__45__cpo7crbeginE - _ZN34_INTERNAL_7954a2ba_4_k_cu_e1477b436thrust24THRUST_300001_SM_1000_NS12placeholders2_7E)
_ZN34_INTERNAL_7954a2ba_4_k_cu_e1477b436thrust24THRUST_300001_SM_1000_NS12placeholders2_7E:
	.zero		1
	.type		_ZN34_INTERNAL_7954a2ba_4_k_cu_e1477b434cuda3std3__45__cpo7crbeginE,@object
	.size		_ZN34_INTERNAL_7954a2ba_4_k_cu_e1477b434cuda3std3__45__cpo7crbeginE,(_ZN34_INTERNAL_7954a2ba_4_k_cu_e1477b434cuda3std6ranges3__45__cpo4nextE - _ZN34_INTERNAL_7954a2ba_4_k_cu_e1477b434cuda3std3__45__cpo7crbeginE)
_ZN34_INTERNAL_7954a2ba_4_k_cu_e1477b434cuda3std3__45__cpo7crbeginE:
	.zero		1
	.type		_ZN34_INTERNAL_7954a2ba_4_k_cu_e1477b434cuda3std6ranges3__45__cpo4nextE,@object
	.size		_ZN34_INTERNAL_7954a2ba_4_k_cu_e1477b434cuda3std6ranges3__45__cpo4nextE,(_ZN34_INTERNAL_7954a2ba_4_k_cu_e1477b434cuda3std6ranges3__45__cpo4swapE - _ZN34_INTERNAL_7954a2ba_4_k_cu_e1477b434cuda3std6ranges3__45__cpo4nextE)
_ZN34_INTERNAL_7954a2ba_4_k_cu_e1477b434cuda3std6ranges3__45__cpo4nextE:
	.zero		1
	.type		_ZN34_INTERNAL_7954a2ba_4_k_cu_e1477b434cuda3std6ranges3__45__cpo4swapE,@object
	.size		_ZN34_INTERNAL_7954a2ba_4_k_cu_e1477b434cuda3std6ranges3__45__cpo4swapE,(_ZN34_INTERNAL_7954a2ba_4_k_cu_e1477b436thrust24THRUST_300001_SM_1000_NS8cuda_cub10par_nosyncE - _ZN34_INTERNAL_7954a2ba_4_k_cu_e1477b434cuda3std6ranges3__45__cpo4swapE)
_ZN34_INTERNAL_7954a2ba_4_k_cu_e1477b434cuda3std6ranges3__45__cpo4swapE:
	.zero		1
	.type		_ZN34_INTERNAL_7954a2ba_4_k_cu_e1477b436thrust24THRUST_300001_SM_1000_NS8cuda_cub10par_nosyncE,@object
	.size		_ZN34_INTERNAL_7954a2ba_4_k_cu_e1477b436thrust24THRUST_300001_SM_1000_NS8cuda_cub10par_nosyncE,(_ZN34_INTERNAL_7954a2ba_4_k_cu_e1477b436thrust24THRUST_300001_SM_1000_NS12placeholders2_9E - _ZN34_INTERNAL_7954a2ba_4_k_cu_e1477b436thrust24THRUST_300001_SM_1000_NS8cuda_cub10par_nosyncE)
_ZN34_INTERNAL_7954a2ba_4_k_cu_e1477b436thrust24THRUST_300001_SM_1000_NS8cuda_cub10par_nosyncE:
	.zero		1
	.type		_ZN34_INTERNAL_7954a2ba_4_k_cu_e1477b436thrust24THRUST_300001_SM_1000_NS12placeholders2_9E,@object
	.size		_ZN34_INTERNAL_7954a2ba_4_k_cu_e1477b436thrust24THRUST_300001_SM_1000_NS12placeholders2_9E,(_ZN34_INTERNAL_7954a2ba_4_k_cu_e1477b434cuda3std3__436_GLOBAL__N__7954a2ba_4_k_cu_e1477b436ignoreE - _ZN34_INTERNAL_7954a2ba_4_k_cu_e1477b436thrust24THRUST_300001_SM_1000_NS12placeholders2_9E)
_ZN34_INTERNAL_7954a2ba_4_k_cu_e1477b436thrust24THRUST_300001_SM_1000_NS12placeholders2_9E:
	.zero		1
	.type		_ZN34_INTERNAL_7954a2ba_4_k_cu_e1477b434cuda3std3__436_GLOBAL__N__7954a2ba_4_k_cu_e1477b436ignoreE,@object
	.size		_ZN34_INTERNAL_7954a2ba_4_k_cu_e1477b434cuda3std3__436_GLOBAL__N__7954a2ba_4_k_cu_e1477b436ignoreE,(_ZN34_INTERNAL_7954a2ba_4_k_cu_e1477b434cuda3std6ranges3__45__cpo4dataE - _ZN34_INTERNAL_7954a2ba_4_k_cu_e1477b434cuda3std3__436_GLOBAL__N__7954a2ba_4_k_cu_e1477b436ignoreE)
_ZN34_INTERNAL_7954a2ba_4_k_cu_e1477b434cuda3std3__436_GLOBAL__N__7954a2ba_4_k_cu_e1477b436ignoreE:
	.zero		1
	.type		_ZN34_INTERNAL_7954a2ba_4_k_cu_e1477b434cuda3std6ranges3__45__cpo4dataE,@object
	.size		_ZN34_INTERNAL_7954a2ba_4_k_cu_e1477b434cuda3std6ranges3__45__cpo4dataE,(_ZN34_INTERNAL_7954a2ba_4_k_cu_e1477b436thrust24THRUST_300001_SM_1000_NS12placeholders2_1E - _ZN34_INTERNAL_7954a2ba_4_k_cu_e1477b434cuda3std6ranges3__45__cpo4dataE)
_ZN34_INTERNAL_7954a2ba_4_k_cu_e1477b434cuda3std6ranges3__45__cpo4dataE:
	.zero		1
	.type		_ZN34_INTERNAL_7954a2ba_4_k_cu_e1477b436thrust24THRUST_300001_SM_1000_NS12placeholders2_1E,@object
	.size		_ZN34_INTERNAL_7954a2ba_4_k_cu_e1477b436thrust24THRUST_300001_SM_1000_NS12placeholders2_1E,(_ZN34_INTERNAL_7954a2ba_4_k_cu_e1477b434cuda3std3__45__cpo5beginE - _ZN34_INTERNAL_7954a2ba_4_k_cu_e1477b436thrust24THRUST_300001_SM_1000_NS12placeholders2_1E)
_ZN34_INTERNAL_7954a2ba_4_k_cu_e1477b436thrust24THRUST_300001_SM_1000_NS12placeholders2_1E:
	.zero		1
	.type		_ZN34_INTERNAL_7954a2ba_4_k_cu_e1477b434cuda3std3__45__cpo5beginE,@object
	.size		_ZN34_INTERNAL_7954a2ba_4_k_cu_e1477b434cuda3std3__45__cpo5beginE,(_ZN34_INTERNAL_7954a2ba_4_k_cu_e1477b434cuda3std6ranges3__45__cpo5beginE - _ZN34_INTERNAL_7954a2ba_4_k_cu_e1477b434cuda3std3__45__cpo5beginE)
_ZN34_INTERNAL_7954a2ba_4_k_cu_e1477b434cuda3std3__45__cpo5beginE:
	.zero		1
	.type		_ZN34_INTERNAL_7954a2ba_4_k_cu_e1477b434cuda3std6ranges3__45__cpo5beginE,@object
	.size		_ZN34_INTERNAL_7954a2ba_4_k_cu_e1477b434cuda3std6ranges3__45__cpo5beginE,(_ZN34_INTERNAL_7954a2ba_4_k_cu_e1477b436thrust24THRUST_300001_SM_1000_NS12placeholders2_5E - _ZN34_INTERNAL_7954a2ba_4_k_cu_e1477b434cuda3std6ranges3__45__cpo5beginE)
_ZN34_INTERNAL_7954a2ba_4_k_cu_e1477b434cuda3std6ranges3__45__cpo5beginE:
	.zero		1
	.type		_ZN34_INTERNAL_7954a2ba_4_k_cu_e1477b436thrust24THRUST_300001_SM_1000_NS12placeholders2_5E,@object
	.size		_ZN34_INTERNAL_7954a2ba_4_k_cu_e1477b436thrust24THRUST_300001_SM_1000_NS12placeholders2_5E,(_ZN34_INTERNAL_7954a2ba_4_k_cu_e1477b434cuda3std3__45__cpo6rbeginE - _ZN34_INTERNAL_7954a2ba_4_k_cu_e1477b436thrust24THRUST_300001_SM_1000_NS12placeholders2_5E)
_ZN34_INTERNAL_7954a2ba_4_k_cu_e1477b436thrust24THRUST_300001_SM_1000_NS12placeholders2_5E:
	.zero		1
	.type		_ZN34_INTERNAL_7954a2ba_4_k_cu_e1477b434cuda3std3__45__cpo6rbeginE,@object
	.size		_ZN34_INTERNAL_7954a2ba_4_k_cu_e1477b434cuda3std3__45__cpo6rbeginE,(_ZN34_INTERNAL_7954a2ba_4_k_cu_e1477b434cuda3std6ranges3__45__cpo7advanceE - _ZN34_INTERNAL_7954a2ba_4_k_cu_e1477b434cuda3std3__45__cpo6rbeginE)
_ZN34_INTERNAL_7954a2ba_4_k_cu_e1477b434cuda3std3__45__cpo6rbeginE:
	.zero		1
	.type		_ZN34_INTERNAL_7954a2ba_4_k_cu_e1477b434cuda3std6ranges3__45__cpo7advanceE,@object
	.size		_ZN34_INTERNAL_7954a2ba_4_k_cu_e1477b434cuda3std6ranges3__45__cpo7advanceE,(_ZN34_INTERNAL_7954a2ba_4_k_cu_e1477b434cuda3std3__47nulloptE - _ZN34_INTERNAL_7954a2ba_4_k_cu_e1477b434cuda3std6ranges3__45__cpo7advanceE)
_ZN34_INTERNAL_7954a2ba_4_k_cu_e1477b434cuda3std6ranges3__45__cpo7advanceE:
	.zero		1
	.type		_ZN34_INTERNAL_7954a2ba_4_k_cu_e1477b434cuda3std3__47nulloptE,@object
	.size		_ZN34_INTERNAL_7954a2ba_4_k_cu_e1477b434cuda3std3__47nulloptE,(_ZN34_INTERNAL_7954a2ba_4_k_cu_e1477b434cuda3std6ranges3__45__cpo8distanceE - _ZN34_INTERNAL_7954a2ba_4_k_cu_e1477b434cuda3std3__47nulloptE)
_ZN34_INTERNAL_7954a2ba_4_k_cu_e1477b434cuda3std3__47nulloptE:
	.zero		1
	.type		_ZN34_INTERNAL_7954a2ba_4_k_cu_e1477b434cuda3std6ranges3__45__cpo8distanceE,@object
	.size		_ZN34_INTERNAL_7954a2ba_4_k_cu_e1477b434cuda3std6ranges3__45__cpo8distanceE,(_ZN34_INTERNAL_7954a2ba_4_k_cu_e1477b436thrust24THRUST_300001_SM_1000_NS12placeholders3_10E - _ZN34_INTERNAL_7954a2ba_4_k_cu_e1477b434cuda3std6ranges3__45__cpo8distanceE)
_ZN34_INTERNAL_7954a2ba_4_k_cu_e1477b434cuda3std6ranges3__45__cpo8distanceE:
	.zero		1
	.type		_ZN34_INTERNAL_7954a2ba_4_k_cu_e1477b436thrust24THRUST_300001_SM_1000_NS12placeholders3_10E,@object
	.size		_ZN34_INTERNAL_7954a2ba_4_k_cu_e1477b436thrust24THRUST_300001_SM_1000_NS12placeholders3_10E,(_ZN34_INTERNAL_7954a2ba_4_k_cu_e1477b434cuda3std3__419piecewise_constructE - _ZN34_INTERNAL_7954a2ba_4_k_cu_e1477b436thrust24THRUST_300001_SM_1000_NS12placeholders3_10E)
_ZN34_INTERNAL_7954a2ba_4_k_cu_e1477b436thrust24THRUST_300001_SM_1000_NS12placeholders3_10E:
	.zero		1
	.type		_ZN34_INTERNAL_7954a2ba_4_k_cu_e1477b434cuda3std3__419piecewise_constructE,@object
	.size		_ZN34_INTERNAL_7954a2ba_4_k_cu_e1477b434cuda3std3__419piecewise_constructE,(_ZN34_INTERNAL_7954a2ba_4_k_cu_e1477b434cuda3std6ranges3__45__cpo5cdataE - _ZN34_INTERNAL_7954a2ba_4_k_cu_e1477b434cuda3std3__419piecewise_constructE)
_ZN34_INTERNAL_7954a2ba_4_k_cu_e1477b434cuda3std3__419piecewise_constructE:
	.zero		1
	.type		_ZN34_INTERNAL_7954a2ba_4_k_cu_e1477b434cuda3std6ranges3__45__cpo5cdataE,@object
	.size		_ZN34_INTERNAL_7954a2ba_4_k_cu_e1477b434cuda3std6ranges3__45__cpo5cdataE,(_ZN34_INTERNAL_7954a2ba_4_k_cu_e1477b436thrust24THRUST_300001_SM_1000_NS12placeholders2_2E - _ZN34_INTERNAL_7954a2ba_4_k_cu_e1477b434cuda3std6ranges3__45__cpo5cdataE)
_ZN34_INTERNAL_7954a2ba_4_k_cu_e1477b434cuda3std6ranges3__45__cpo5cdataE:
	.zero		1
	.type		_ZN34_INTERNAL_7954a2ba_4_k_cu_e1477b436thrust24THRUST_300001_SM_1000_NS12placeholders2_2E,@object
	.size		_ZN34_INTERNAL_7954a2ba_4_k_cu_e1477b436thrust24THRUST_300001_SM_1000_NS12placeholders2_2E,(_ZN34_INTERNAL_7954a2ba_4_k_cu_e1477b434cuda3std3__45__cpo3endE - _ZN34_INTERNAL_7954a2ba_4_k_cu_e1477b436thrust24THRUST_300001_SM_1000_NS12placeholders2_2E)
_ZN34_INTERNAL_7954a2ba_4_k_cu_e1477b436thrust24THRUST_300001_SM_1000_NS12placeholders2_2E:
	.zero		1
	.type		_ZN34_INTERNAL_7954a2ba_4_k_cu_e1477b434cuda3std3__45__cpo3endE,@object
	.size		_ZN34_INTERNAL_7954a2ba_4_k_cu_e1477b434cuda3std3__45__cpo3endE,(_ZN34_INTERNAL_7954a2ba_4_k_cu_e1477b434cuda3std6ranges3__45__cpo3endE - _ZN34_INTERNAL_7954a2ba_4_k_cu_e1477b434cuda3std3__45__cpo3endE)
_ZN34_INTERNAL_7954a2ba_4_k_cu_e1477b434cuda3std3__45__cpo3endE:
	.zero		1
	.type		_ZN34_INTERNAL_7954a2ba_4_k_cu_e1477b434cuda3std6ranges3__45__cpo3endE,@object
	.size		_ZN34_INTERNAL_7954a2ba_4_k_cu_e1477b434cuda3std6ranges3__45__cpo3endE,(_ZN34_INTERNAL_7954a2ba_4_k_cu_e1477b436thrust24THRUST_300001_SM_1000_NS12placeholders2_6E - _ZN34_INTERNAL_7954a2ba_4_k_cu_e1477b434cuda3std6ranges3__45__cpo3endE)
_ZN34_INTERNAL_7954a2ba_4_k_cu_e1477b434cuda3std6ranges3__45__cpo3endE:
	.zero		1
	.type		_ZN34_INTERNAL_7954a2ba_4_k_cu_e1477b436thrust24THRUST_300001_SM_1000_NS12placeholders2_6E,@object
	.size		_ZN34_INTERNAL_7954a2ba_4_k_cu_e1477b436thrust24THRUST_300001_SM_1000_NS12placeholders2_6E,(_ZN34_INTERNAL_7954a2ba_4_k_cu_e1477b434cuda3std3__45__cpo4rendE - _ZN34_INTERNAL_7954a2ba_4_k_cu_e1477b436thrust24THRUST_300001_SM_1000_NS12placeholders2_6E)
_ZN34_INTERNAL_7954a2ba_4_k_cu_e1477b436thrust24THRUST_300001_SM_1000_NS12placeholders2_6E:
	.zero		1
	.type		_ZN34_INTERNAL_7954a2ba_4_k_cu_e1477b434cuda3std3__45__cpo4rendE,@object
	.size		_ZN34_INTERNAL_7954a2ba_4_k_cu_e1477b434cuda3std3__45__cpo4rendE,(_ZN34_INTERNAL_7954a2ba_4_k_cu_e1477b434cuda3std6ranges3__45__cpo9iter_swapE - _ZN34_INTERNAL_7954a2ba_4_k_cu_e1477b434cuda3std3__45__cpo4rendE)
_ZN34_INTERNAL_7954a2ba_4_k_cu_e1477b434cuda3std3__45__cpo4rendE:
	.zero		1
	.type		_ZN34_INTERNAL_7954a2ba_4_k_cu_e1477b434cuda3std6ranges3__45__cpo9iter_swapE,@object
	.size		_ZN34_INTERNAL_7954a2ba_4_k_cu_e1477b434cuda3std6ranges3__45__cpo9iter_swapE,(_ZN34_INTERNAL_7954a2ba_4_k_cu_e1477b434cuda3std3__48unexpectE - _ZN34_INTERNAL_7954a2ba_4_k_cu_e1477b434cuda3std6ranges3__45__cpo9iter_swapE)
_ZN34_INTERNAL_7954a2ba_4_k_cu_e1477b434cuda3std6ranges3__45__cpo9iter_swapE:
	.zero		1
	.type		_ZN34_INTERNAL_7954a2ba_4_k_cu_e1477b434cuda3std3__48unexpectE,@object
	.size		_ZN34_INTERNAL_7954a2ba_4_k_cu_e1477b434cuda3std3__48unexpectE,(_ZN34_INTERNAL_7954a2ba_4_k_cu_e1477b436thrust24THRUST_300001_SM_1000_NS8cuda_cub3parE - _ZN34_INTERNAL_7954a2ba_4_k_cu_e1477b434cuda3std3__48unexpectE)
_ZN34_INTERNAL_7954a2ba_4_k_cu_e1477b434cuda3std3__48unexpectE:
	.zero		1
	.type		_ZN34_INTERNAL_7954a2ba_4_k_cu_e1477b436thrust24THRUST_300001_SM_1000_NS8cuda_cub3parE,@object
	.size		_ZN34_INTERNAL_7954a2ba_4_k_cu_e1477b436thrust24THRUST_300001_SM_1000_NS8cuda_cub3parE,(_ZN34_INTERNAL_7954a2ba_4_k_cu_e1477b436thrust24THRUST_300001_SM_1000_NS12placeholders2_4E - _ZN34_INTERNAL_7954a2ba_4_k_cu_e1477b436thrust24THRUST_300001_SM_1000_NS8cuda_cub3parE)
_ZN34_INTERNAL_7954a2ba_4_k_cu_e1477b436thrust24THRUST_300001_SM_1000_NS8cuda_cub3parE:
	.zero		1
	.type		_ZN34_INTERNAL_7954a2ba_4_k_cu_e1477b436thrust24THRUST_300001_SM_1000_NS12placeholders2_4E,@object
	.size		_ZN34_INTERNAL_7954a2ba_4_k_cu_e1477b436thrust24THRUST_300001_SM_1000_NS12placeholders2_4E,(_ZN34_INTERNAL_7954a2ba_4_k_cu_e1477b434cuda3std3__45__cpo4cendE - _ZN34_INTERNAL_7954a2ba_4_k_cu_e1477b436thrust24THRUST_300001_SM_1000_NS12placeholders2_4E)
_ZN34_INTERNAL_7954a2ba_4_k_cu_e1477b436thrust24THRUST_300001_SM_1000_NS12placeholders2_4E:
	.zero		1
	.type		_ZN34_INTERNAL_7954a2ba_4_k_cu_e1477b434cuda3std3__45__cpo4cendE,@object
	.size		_ZN34_INTERNAL_7954a2ba_4_k_cu_e1477b434cuda3std3__45__cpo4cendE,(_ZN34_INTERNAL_7954a2ba_4_k_cu_e1477b434cuda3std6ranges3__45__cpo4cendE - _ZN34_INTERNAL_7954a2ba_4_k_cu_e1477b434cuda3std3__45__cpo4cendE)
_ZN34_INTERNAL_7954a2ba_4_k_cu_e1477b434cuda3std3__45__cpo4cendE:
	.zero		1
	.type		_ZN34_INTERNAL_7954a2ba_4_k_cu_e1477b434cuda3std6ranges3__45__cpo4cendE,@object
	.size		_ZN34_INTERNAL_7954a2ba_4_k_cu_e1477b434cuda3std6ranges3__45__cpo4cendE,(_ZN34_INTERNAL_7954a2ba_4_k_cu_e1477b434cuda3std3__420unreachable_sentinelE - _ZN34_INTERNAL_7954a2ba_4_k_cu_e1477b434cuda3std6ranges3__45__cpo4cendE)
_ZN34_INTERNAL_7954a2ba_4_k_cu_e1477b434cuda3std6ranges3__45__cpo4cendE:
	.zero		1
	.type		_ZN34_INTERNAL_7954a2ba_4_k_cu_e1477b434cuda3std3__420unreachable_sentinelE,@object
	.size		_ZN34_INTERNAL_7954a2ba_4_k_cu_e1477b434cuda3std3__420unreachable_sentinelE,(_ZN34_INTERNAL_7954a2ba_4_k_cu_e1477b434cuda3std6ranges3__45__cpo5ssizeE - _ZN34_INTERNAL_7954a2ba_4_k_cu_e1477b434cuda3std3__420unreachable_sentinelE)
_ZN34_INTERNAL_7954a2ba_4_k_cu_e1477b434cuda3std3__420unreachable_sentinelE:
	.zero		1
	.type		_ZN34_INTERNAL_7954a2ba_4_k_cu_e1477b434cuda3std6ranges3__45__cpo5ssizeE,@object
	.size		_ZN34_INTERNAL_7954a2ba_4_k_cu_e1477b434cuda3std6ranges3__45__cpo5ssizeE,(_ZN34_INTERNAL_7954a2ba_4_k_cu_e1477b436thrust24THRUST_300001_SM_1000_NS12placeholders2_8E - _ZN34_INTERNAL_7954a2ba_4_k_cu_e1477b434cuda3std6ranges3__45__cpo5ssizeE)
_ZN34_INTERNAL_7954a2ba_4_k_cu_e1477b434cuda3std6ranges3__45__cpo5ssizeE:
	.zero		1
	.type		_ZN34_INTERNAL_7954a2ba_4_k_cu_e1477b436thrust24THRUST_300001_SM_1000_NS12placeholders2_8E,@object
	.size		_ZN34_INTERNAL_7954a2ba_4_k_cu_e1477b436thrust24THRUST_300001_SM_1000_NS12placeholders2_8E,(_ZN34_INTERNAL_7954a2ba_4_k_cu_e1477b434cuda3std3__45__cpo5crendE - _ZN34_INTERNAL_7954a2ba_4_k_cu_e1477b436thrust24THRUST_300001_SM_1000_NS12placeholders2_8E)
_ZN34_INTERNAL_7954a2ba_4_k_cu_e1477b436thrust24THRUST_300001_SM_1000_NS12placeholders2_8E:
	.zero		1
	.type		_ZN34_INTERNAL_7954a2ba_4_k_cu_e1477b434cuda3std3__45__cpo5crendE,@object
	.size		_ZN34_INTERNAL_7954a2ba_4_k_cu_e1477b434cuda3std3__45__cpo5crendE,(_ZN34_INTERNAL_7954a2ba_4_k_cu_e1477b434cuda3std6ranges3__45__cpo4prevE - _ZN34_INTERNAL_7954a2ba_4_k_cu_e1477b434cuda3std3__45__cpo5crendE)
_ZN34_INTERNAL_7954a2ba_4_k_cu_e1477b434cuda3std3__45__cpo5crendE:
	.zero		1
	.type		_ZN34_INTERNAL_7954a2ba_4_k_cu_e1477b434cuda3std6ranges3__45__cpo4prevE,@object
	.size		_ZN34_INTERNAL_7954a2ba_4_k_cu_e1477b434cuda3std6ranges3__45__cpo4prevE,(_ZN34_INTERNAL_7954a2ba_4_k_cu_e1477b434cuda3std6ranges3__45__cpo9iter_moveE - _ZN34_INTERNAL_7954a2ba_4_k_cu_e1477b434cuda3std6ranges3__45__cpo4prevE)
_ZN34_INTERNAL_7954a2ba_4_k_cu_e1477b434cuda3std6ranges3__45__cpo4prevE:
	.zero		1
	.type		_ZN34_INTERNAL_7954a2ba_4_k_cu_e1477b434cuda3std6ranges3__45__cpo9iter_moveE,@object
	.size		_ZN34_INTERNAL_7954a2ba_4_k_cu_e1477b434cuda3std6ranges3__45__cpo9iter_moveE,(_ZN34_INTERNAL_7954a2ba_4_k_cu_e1477b436thrust24THRUST_300001_SM_1000_NS6system6detail10sequential3seqE - _ZN34_INTERNAL_7954a2ba_4_k_cu_e1477b434cuda3std6ranges3__45__cpo9iter_moveE)
_ZN34_INTERNAL_7954a2ba_4_k_cu_e1477b434cuda3std6ranges3__45__cpo9iter_moveE:
	.zero		1
	.type		_ZN34_INTERNAL_7954a2ba_4_k_cu_e1477b436thrust24THRUST_300001_SM_1000_NS6system6detail10sequential3seqE,@object
	.size		_ZN34_INTERNAL_7954a2ba_4_k_cu_e1477b436thrust24THRUST_300001_SM_1000_NS6system6detail10sequential3seqE,(.L_31 - _ZN34_INTERNAL_7954a2ba_4_k_cu_e1477b436thrust24THRUST_300001_SM_1000_NS6system6detail10sequential3seqE)
_ZN34_INTERNAL_7954a2ba_4_k_cu_e1477b436thrust24THRUST_300001_SM_1000_NS6system6detail10sequential3seqE:
	.zero		1
.L_31:


//--------------------- .nv.constant0._ZN3cub18CUB_300001_SM_10006detail8for_each13static_kernelINS2_12policy_hub_t12policy_500_tElNS2_12op_wrapper_tIlN6thrust24THRUST_300001_SM_1000_NS6detail23allocator_traits_detail5gozerENS8_10device_ptrINS8_13device_vectorIfNS8_16device_allocatorIfEEEEEEEEEEvT0_T1_ --------------------------
	.section	.nv.constant0._ZN3cub18CUB_300001_SM_10006detail8for_each13static_kernelINS2_12policy_hub_t12policy_500_tElNS2_12op_wrapper_tIlN6thrust24THRUST_300001_SM_1000_NS6detail23allocator_traits_detail5gozerENS8_10device_ptrINS8_13device_vectorIfNS8_16device_allocatorIfEEEEEEEEEEvT0_T1_,"a",@progbits
	.sectionflags	@""
	.align	4
.nv.constant0._ZN3cub18CUB_300001_SM_10006detail8for_each13static_kernelINS2_12policy_hub_t12policy_500_tElNS2_12op_wrapper_tIlN6thrust24THRUST_300001_SM_1000_NS6detail23allocator_traits_detail5gozerENS8_10device_ptrINS8_13device_vectorIfNS8_16device_allocatorIfEEEEEEEEEEvT0_T1_:
	.zero		920


//--------------------- .nv.constant0._ZN3cub18CUB_300001_SM_10006detail11EmptyKernelIvEEvv --------------------------
	.section	.nv.constant0._ZN3cub18CUB_300001_SM_10006detail11EmptyKernelIvEEvv,"a",@progbits
	.sectionflags	@""
	.align	4
.nv.constant0._ZN3cub18CUB_300001_SM_10006detail11EmptyKernelIvEEvv:
	.zero		896


//--------------------- SYMBOLS --------------------------

	.type		.nv.reservedSmem.offset0,@object
	.size		.nv.reservedSmem.offset0,0x4
